	.headerflags	@"EF_CUDA_TEXMODE_UNIFIED EF_CUDA_64BIT_ADDRESS EF_CUDA_ACCELERATORS EF_CUDA_SM90 EF_CUDA_VIRTUAL_SM(EF_CUDA_SM90)"
	.elftype	@"ET_EXEC"


//--------------------- .nv.info                  --------------------------
	.section	.nv.info,"",@"SHT_CUDA_INFO"
	.align	4


	//----- nvinfo : EIATTR_REGCOUNT
	.align		4
        /*0000*/ 	.byte	0x04, 0x2f
        /*0002*/ 	.short	(.L_3 - .L_2)
	.align		4
.L_2:
        /*0004*/ 	.word	index@(triton_poi_fused__native_batch_norm_legit_no_training_convolution_relu_6)
        /*0008*/ 	.word	0x00000016


	//----- nvinfo : EIATTR_MIN_STACK_SIZE
	.align		4
.L_3:
        /*000c*/ 	.byte	0x04, 0x12
        /*000e*/ 	.short	(.L_5 - .L_4)
	.align		4
.L_4:
        /*0010*/ 	.word	index@(triton_poi_fused__native_batch_norm_legit_no_training_convolution_relu_6)
        /*0014*/ 	.word	0x00000000


	//----- nvinfo : EIATTR_FRAME_SIZE
	.align		4
.L_5:
        /*0018*/ 	.byte	0x04, 0x11
        /*001a*/ 	.short	(.L_7 - .L_6)
	.align		4
.L_6:
        /*001c*/ 	.word	index@(triton_poi_fused__native_batch_norm_legit_no_training_convolution_relu_6)
        /*0020*/ 	.word	0x00000000


	//----- nvinfo : EIATTR_MIN_STACK_SIZE
	.align		4
.L_7:
        /*0024*/ 	.byte	0x04, 0x12
        /*0026*/ 	.short	(.L_9 - .L_8)
	.align		4
.L_8:
        /*0028*/ 	.word	index@(triton_poi_fused__native_batch_norm_legit_no_training_convolution_relu_6)
        /*002c*/ 	.word	0x00000000
.L_9:


//--------------------- .nv.info.triton_poi_fused__native_batch_norm_legit_no_training_convolution_relu_6 --------------------------
	.section	.nv.info.triton_poi_fused__native_batch_norm_legit_no_training_convolution_relu_6,"",@"SHT_CUDA_INFO"
	.sectionflags	@""
	.align	4


	//----- nvinfo : EIATTR_CUDA_API_VERSION
	.align		4
        /*0000*/ 	.byte	0x04, 0x37
        /*0002*/ 	.short	(.L_11 - .L_10)
.L_10:
        /*0004*/ 	.word	0x0000007c


	//----- nvinfo : EIATTR_KPARAM_INFO
	.align		4
.L_11:
        /*0008*/ 	.byte	0x04, 0x17
        /*000a*/ 	.short	(.L_13 - .L_12)
.L_12:
        /*000c*/ 	.word	0x00000000
        /*0010*/ 	.short	0x0007
        /*0012*/ 	.short	0x0038
        /*0014*/ 	.byte	0x00, 0xf0, 0x11, 0x00


	//----- nvinfo : EIATTR_KPARAM_INFO
	.align		4
.L_13:
        /*0018*/ 	.byte	0x04, 0x17
        /*001a*/ 	.short	(.L_15 - .L_14)
.L_14:
        /*001c*/ 	.word	0x00000000
        /*0020*/ 	.short	0x0006
        /*0022*/ 	.short	0x0030
        /*0024*/ 	.byte	0x00, 0xf4, 0x21, 0x00


	//----- nvinfo : EIATTR_KPARAM_INFO
	.align		4
.L_15:
        /*0028*/ 	.byte	0x04, 0x17
        /*002a*/ 	.short	(.L_17 - .L_16)
.L_16:
        /*002c*/ 	.word	0x00000000
        /*0030*/ 	.short	0x0005
        /*0032*/ 	.short	0x0028
        /*0034*/ 	.byte	0x00, 0xf4, 0x21, 0x00


	//----- nvinfo : EIATTR_KPARAM_INFO
	.align		4
.L_17:
        /*0038*/ 	.byte	0x04, 0x17
        /*003a*/ 	.short	(.L_19 - .L_18)
.L_18:
        /*003c*/ 	.word	0x00000000
        /*0040*/ 	.short	0x0004
        /*0042*/ 	.short	0x0020
        /*0044*/ 	.byte	0x00, 0xf4, 0x21, 0x00


	//----- nvinfo : EIATTR_KPARAM_INFO
	.align		4
.L_19:
        /*0048*/ 	.byte	0x04, 0x17
        /*004a*/ 	.short	(.L_21 - .L_20)
.L_20:
        /*004c*/ 	.word	0x00000000
        /*0050*/ 	.short	0x0003
        /*0052*/ 	.short	0x0018
        /*0054*/ 	.byte	0x00, 0xf4, 0x21, 0x00


	//----- nvinfo : EIATTR_KPARAM_INFO
	.align		4
.L_21:
        /*0058*/ 	.byte	0x04, 0x17
        /*005a*/ 	.short	(.L_23 - .L_22)
.L_22:
        /*005c*/ 	.word	0x00000000
        /*0060*/ 	.short	0x0002
        /*0062*/ 	.short	0x0010
        /*0064*/ 	.byte	0x00, 0xf4, 0x21, 0x00


	//----- nvinfo : EIATTR_KPARAM_INFO
	.align		4
.L_23:
        /*0068*/ 	.byte	0x04, 0x17
        /*006a*/ 	.short	(.L_25 - .L_24)
.L_24:
        /*006c*/ 	.word	0x00000000
        /*0070*/ 	.short	0x0001
        /*0072*/ 	.short	0x0008
        /*0074*/ 	.byte	0x00, 0xf4, 0x21, 0x00


	//----- nvinfo : EIATTR_KPARAM_INFO
	.align		4
.L_25:
        /*0078*/ 	.byte	0x04, 0x17
        /*007a*/ 	.short	(.L_27 - .L_26)
.L_26:
        /*007c*/ 	.word	0x00000000
        /*0080*/ 	.short	0x0000
        /*0082*/ 	.short	0x0000
        /*0084*/ 	.byte	0x00, 0xf4, 0x21, 0x00


	//----- nvinfo : EIATTR_SPARSE_MMA_MASK
	.align		4
.L_27:
        /*0088*/ 	.byte	0x03, 0x50
        /*008a*/ 	.short	0x0000


	//----- nvinfo : EIATTR_MAXREG_COUNT
	.align		4
        /*008c*/ 	.byte	0x03, 0x1b
        /*008e*/ 	.short	0x00ff


	//----- nvinfo : EIATTR_EXIT_INSTR_OFFSETS
	.align		4
        /*0090*/ 	.byte	0x04, 0x1c
        /*0092*/ 	.short	(.L_29 - .L_28)


	//   ....[0]....
.L_28:
        /*0094*/ 	.word	0x000003c0


	//----- nvinfo : EIATTR_REQNTID
	.align		4
.L_29:
        /*0098*/ 	.byte	0x04, 0x10
        /*009a*/ 	.short	(.L_31 - .L_30)
.L_30:
        /*009c*/ 	.word	0x00000080
        /*00a0*/ 	.word	0x00000001
        /*00a4*/ 	.word	0x00000001


	//----- nvinfo : EIATTR_CBANK_PARAM_SIZE
	.align		4
.L_31:
        /*00a8*/ 	.byte	0x03, 0x19
        /*00aa*/ 	.short	0x003c


	//----- nvinfo : EIATTR_PARAM_CBANK
	.align		4
        /*00ac*/ 	.byte	0x04, 0x0a
        /*00ae*/ 	.short	(.L_33 - .L_32)
	.align		4
.L_32:
        /*00b0*/ 	.word	index@(.nv.constant0.triton_poi_fused__native_batch_norm_legit_no_training_convolution_relu_6)
        /*00b4*/ 	.short	0x0210
        /*00b6*/ 	.short	0x003c


	//----- nvinfo : EIATTR_SW_WAR
	.align		4
.L_33:
        /*00b8*/ 	.byte	0x04, 0x36
        /*00ba*/ 	.short	(.L_35 - .L_34)
.L_34:
        /*00bc*/ 	.word	0x00000008
.L_35:


//--------------------- .nv.callgraph             --------------------------
	.section	.nv.callgraph,"",@"SHT_CUDA_CALLGRAPH"
	.align	4
	.sectionentsize	8
	.align		4
        /*0000*/ 	.word	0x00000000
	.align		4
        /*0004*/ 	.word	0xffffffff
	.align		4
        /*0008*/ 	.word	0x00000000
	.align		4
        /*000c*/ 	.word	0xfffffffe
	.align		4
        /*0010*/ 	.word	0x00000000
	.align		4
        /*0014*/ 	.word	0xfffffffd
	.align		4
        /*0018*/ 	.word	0x00000000
	.align		4
        /*001c*/ 	.word	0xfffffffc


//--------------------- .nv.constant4             --------------------------
	.section	.nv.constant4,"a",@progbits
	.align	8
	.align		8
.nv.constant4:
        /*0000*/ 	.dword	_$_str
	.align		8
        /*0008*/ 	.dword	_$_str_$_2


//--------------------- .text.triton_poi_fused__native_batch_norm_legit_no_training_convolution_relu_6 --------------------------
	.section	.text.triton_poi_fused__native_batch_norm_legit_no_training_convolution_relu_6,"ax",@progbits
	.align	128
        .global         triton_poi_fused__native_batch_norm_legit_no_training_convolution_relu_6
        .type           triton_poi_fused__native_batch_norm_legit_no_training_convolution_relu_6,@function
        .size           triton_poi_fused__native_batch_norm_legit_no_training_convolution_relu_6,(.L_x_1 - triton_poi_fused__native_batch_norm_legit_no_training_convolution_relu_6)
        .other          triton_poi_fused__native_batch_norm_legit_no_training_convolution_relu_6,@"STO_CUDA_ENTRY STV_DEFAULT"
triton_poi_fused__native_batch_norm_legit_no_training_convolution_relu_6:
.text.triton_poi_fused__native_batch_norm_legit_no_training_convolution_relu_6:
[----:B------:R-:W-:Y:S01]  /*0000*/  LDC R1, c[0x0][0x28] ;  /* 0x00000a00ff017b82 */ /* 0x000fe20000000800 */
[----:B------:R-:W1:Y:S07]  /*0010*/  S2R R0, SR_TID.X ;  /* 0x0000000000007919 */ /* 0x000e6e0000002100 */
[----:B------:R-:W2:Y:S01]  /*0020*/  LDC.64 R14, c[0x0][0x228] ;  /* 0x00008a00ff0e7b82 */ /* 0x000ea20000000a00 */
[----:B------:R-:W-:Y:S01]  /*0030*/  ULDC.64 UR4, c[0x0][0x208] ;  /* 0x0000820000047ab9 */ /* 0x000fe20000000a00 */
[----:B------:R-:W3:Y:S06]  /*0040*/  S2R R5, SR_CTAID.X ;  /* 0x0000000000057919 */ /* 0x000eec0000002500 */
[----:B------:R-:W4:Y:S08]  /*0050*/  LDC.64 R10, c[0x0][0x218] ;  /* 0x00008600ff0a7b82 */ /* 0x000f300000000a00 */
[----:B------:R-:W5:Y:S08]  /*0060*/  LDC.64 R12, c[0x0][0x220] ;  /* 0x00008800ff0c7b82 */ /* 0x000f700000000a00 */
[----:B------:R-:W4:Y:S01]  /*0070*/  LDC.64 R16, c[0x0][0x230] ;  /* 0x00008c00ff107b82 */ /* 0x000f220000000a00 */
[----:B-1----:R-:W-:-:S02]  /*0080*/  SHF.L.U32 R0, R0, 0x1, RZ ;  /* 0x0000000100007819 */ /* 0x002fc400000006ff */
[----:B---3--:R-:W-:Y:S02]  /*0090*/  SHF.R.S32.HI R3, RZ, 0x17, R5 ;  /* 0x00000017ff037819 */ /* 0x008fe40000011405 */
[----:B------:R-:W-:Y:S02]  /*00a0*/  LOP3.LUT R0, R0, 0xfe, RZ, 0xc0, !PT ;  /* 0x000000fe00007812 */ /* 0x000fe400078ec0ff */
[----:B------:R-:W-:Y:S02]  /*00b0*/  SGXT R3, R3, 0x1 ;  /* 0x000000010303781a */ /* 0x000fe40000000200 */
[----:B------:R-:W-:Y:S02]  /*00c0*/  LEA R0, R5, R0, 0x8 ;  /* 0x0000000005007211 */ /* 0x000fe400078e40ff */
[----:B------:R-:W1:Y:S02]  /*00d0*/  LDC.64 R4, c[0x0][0x238] ;  /* 0x00008e00ff047b82 */ /* 0x000e640000000a00 */
[----:B------:R-:W-:-:S04]  /*00e0*/  LEA.HI R3, R3, R0, RZ, 0x4 ;  /* 0x0000000003037211 */ /* 0x000fc800078f20ff */
[--C-:B------:R-:W-:Y:S02]  /*00f0*/  SHF.R.S32.HI R2, RZ, 0x4, R3.reuse ;  /* 0x00000004ff027819 */ /* 0x100fe40000011403 */
[----:B------:R-:W-:-:S04]  /*0100*/  SHF.R.S32.HI R3, RZ, 0x1f, R3 ;  /* 0x0000001fff037819 */ /* 0x000fc80000011403 */
[----:B------:R-:W-:-:S04]  /*0110*/  LEA.HI R3, R3, R2, RZ, 0x9 ;  /* 0x0000000203037211 */ /* 0x000fc800078f48ff */
[----:B------:R-:W-:-:S04]  /*0120*/  LOP3.LUT R3, R3, 0xfffffe00, RZ, 0xc0, !PT ;  /* 0xfffffe0003037812 */ /* 0x000fc800078ec0ff */
[----:B------:R-:W-:Y:S02]  /*0130*/  IADD3 R19, R2, -R3, RZ ;  /* 0x8000000302137210 */ /* 0x000fe40007ffe0ff */
[----:B------:R-:W3:Y:S03]  /*0140*/  LDC.64 R2, c[0x0][0x210] ;  /* 0x00008400ff027b82 */ /* 0x000ee60000000a00 */
[----:B--2---:R-:W-:-:S05]  /*0150*/  IMAD.WIDE R14, R19, 0x4, R14 ;  /* 0x00000004130e7825 */ /* 0x004fca00078e020e */
[----:B------:R2:W2:Y:S01]  /*0160*/  LDG.E.EL R18, desc[UR4][R14.64] ;  /* 0x000000040e127981 */ /* 0x0004a2000c2e1900 */
[----:B----4-:R-:W-:-:S04]  /*0170*/  IMAD.WIDE R10, R19, 0x4, R10 ;  /* 0x00000004130a7825 */ /* 0x010fc800078e020a */
[----:B-----5:R-:W-:Y:S01]  /*0180*/  IMAD.WIDE R12, R19, 0x4, R12 ;  /* 0x00000004130c7825 */ /* 0x020fe200078e020c */
[----:B------:R4:W5:Y:S04]  /*0190*/  LDG.E.EL R8, desc[UR4][R10.64] ;  /* 0x000000040a087981 */ /* 0x000968000c2e1900 */
[----:B------:R-:W5:Y:S01]  /*01a0*/  LDG.E.EL R9, desc[UR4][R12.64] ;  /* 0x000000040c097981 */ /* 0x000f62000c2e1900 */
[----:B---3--:R-:W-:-:S05]  /*01b0*/  IMAD.WIDE R2, R0, 0x4, R2 ;  /* 0x0000000400027825 */ /* 0x008fca00078e0202 */
[----:B------:R-:W5:Y:S01]  /*01c0*/  LDG.E.64 R6, desc[UR4][R2.64] ;  /* 0x0000000402067981 */ /* 0x000f62000c1e1b00 */
[----:B0-2---:R-:W-:-:S04]  /*01d0*/  IMAD.WIDE R14, R19, 0x4, R16 ;  /* 0x00000004130e7825 */ /* 0x005fc800078e0210 */
[----:B-1----:R-:W-:Y:S02]  /*01e0*/  IMAD.WIDE R16, R19, 0x4, R4 ;  /* 0x0000000413107825 */ /* 0x002fe400078e0204 */
[----:B------:R-:W2:Y:S01]  /*01f0*/  LDG.E.EL R14, desc[UR4][R14.64] ;  /* 0x000000040e0e7981 */ /* 0x000ea2000c2e1900 */
[----:B----4-:R-:W-:Y:S01]  /*0200*/  HFMA2.MMA R10, -RZ, RZ, 1.625, 0 ;  /* 0x3e800000ff0a7435 */ /* 0x010fe200000001ff */
[----:B------:R-:W0:Y:S02]  /*0210*/  LDC.64 R4, c[0x0][0x240] ;  /* 0x00009000ff047b82 */ /* 0x000e240000000a00 */
[----:B------:R-:W2:Y:S01]  /*0220*/  LDG.E.EL R17, desc[UR4][R16.64] ;  /* 0x0000000410117981 */ /* 0x000ea2000c2e1900 */
[----:B0-----:R-:W-:-:S04]  /*0230*/  IMAD.WIDE R4, R0, 0x4, R4 ;  /* 0x0000000400047825 */ /* 0x001fc800078e0204 */
[----:B------:R-:W-:-:S04]  /*0240*/  FADD R18, R18, 9.9999997473787516356e-06 ;  /* 0x3727c5ac12127421 */ /* 0x000fc80000000000 */
[----:B------:R-:W0:Y:S02]  /*0250*/  MUFU.SQRT R19, R18 ;  /* 0x0000001200137308 */ /* 0x000e240000002000 */
[C---:B0-----:R-:W-:Y:S02]  /*0260*/  FSETP.GT.AND P0, PT, R19.reuse, 8.50705917302346158658e+37, PT ;  /* 0x7e8000001300780b */ /* 0x041fe40003f04000 */
[----:B------:R-:W-:-:S11]  /*0270*/  FSETP.GEU.AND P1, PT, R19, 1.175494350822287508e-38, PT ;  /* 0x008000001300780b */ /* 0x000fd60003f2e000 */
[----:B------:R-:W-:-:S04]  /*0280*/  @P0 FMUL R19, R19, 0.25 ;  /* 0x3e80000013130820 */ /* 0x000fc80000400000 */
[----:B------:R-:W-:-:S06]  /*0290*/  @!P1 FMUL R19, R19, 16777216 ;  /* 0x4b80000013139820 */ /* 0x000fcc0000400000 */
[----:B------:R-:W0:Y:S01]  /*02a0*/  MUFU.RCP R19, R19 ;  /* 0x0000001300137308 */ /* 0x000e220000001000 */
[----:B------:R-:W-:Y:S01]  /*02b0*/  FSEL R10, R10, 1, P0 ;  /* 0x3f8000000a0a7808 */ /* 0x000fe20000000000 */
[--C-:B-----5:R-:W-:Y:S01]  /*02c0*/  FADD R6, R6, R8.reuse ;  /* 0x0000000806067221 */ /* 0x120fe20000000000 */
[----:B------:R-:W-:-:S03]  /*02d0*/  FADD R7, R7, R8 ;  /* 0x0000000807077221 */ /* 0x000fc60000000000 */
[----:B------:R-:W-:Y:S01]  /*02e0*/  @!P1 FMUL R10, R10, 16777216 ;  /* 0x4b8000000a0a9820 */ /* 0x000fe20000400000 */
[C---:B------:R-:W-:Y:S01]  /*02f0*/  FADD R8, -R9.reuse, R6 ;  /* 0x0000000609087221 */ /* 0x040fe20000000100 */
[----:B------:R-:W-:Y:S02]  /*0300*/  FADD R9, -R9, R7 ;  /* 0x0000000709097221 */ /* 0x000fe40000000100 */
[----:B0-----:R-:W-:-:S04]  /*0310*/  FMUL R10, R19, R10 ;  /* 0x0000000a130a7220 */ /* 0x001fc80000400000 */
[-C--:B------:R-:W-:Y:S01]  /*0320*/  FMUL R8, R8, R10.reuse ;  /* 0x0000000a08087220 */ /* 0x080fe20000400000 */
[----:B------:R-:W-:-:S03]  /*0330*/  FMUL R10, R9, R10 ;  /* 0x0000000a090a7220 */ /* 0x000fc60000400000 */
[C-C-:B--2---:R-:W-:Y:S01]  /*0340*/  FFMA R8, R14.reuse, R8, R17.reuse ;  /* 0x000000080e087223 */ /* 0x144fe20000000011 */
[----:B------:R-:W-:-:S04]  /*0350*/  FFMA R10, R14, R10, R17 ;  /* 0x0000000a0e0a7223 */ /* 0x000fc80000000011 */
[----:B------:R-:W-:Y:S02]  /*0360*/  FSETP.GEU.AND P0, PT, R8, RZ, PT ;  /* 0x000000ff0800720b */ /* 0x000fe40003f0e000 */
[----:B------:R-:W-:Y:S02]  /*0370*/  FSETP.GEU.AND P1, PT, R10, RZ, PT ;  /* 0x000000ff0a00720b */ /* 0x000fe40003f2e000 */
[----:B------:R-:W-:Y:S02]  /*0380*/  FSEL R8, R8, RZ, P0 ;  /* 0x000000ff08087208 */ /* 0x000fe40000000000 */
[----:B------:R-:W-:Y:S01]  /*0390*/  FSEL R9, R10, RZ, P1 ;  /* 0x000000ff0a097208 */ /* 0x000fe20000800000 */
[----:B------:R-:W-:Y:S04]  /*03a0*/  STG.E.64 desc[UR4][R2.64], R6 ;  /* 0x0000000602007986 */ /* 0x000fe8000c101b04 */
[----:B------:R-:W-:Y:S01]  /*03b0*/  STG.E.64 desc[UR4][R4.64], R8 ;  /* 0x0000000804007986 */ /* 0x000fe2000c101b04 */
[----:B------:R-:W-:Y:S05]  /*03c0*/  EXIT ;  /* 0x000000000000794d */ /* 0x000fea0003800000 */
.L_x_0:
[----:B------:R-:W-:-:S00]  /*03d0*/  BRA `(.L_x_0) ;  /* 0xfffffffc00fc7947 */ /* 0x000fc0000383ffff */
[----:B------:R-:W-:-:S00]  /*03e0*/  NOP ;  /* 0x0000000000007918 */ /* 0x000fc00000000000 */
        /* <DEDUP_REMOVED lines=9> */
.L_x_1:


//--------------------- .nv.global.init           --------------------------
	.section	.nv.global.init,"aw",@progbits
.nv.global.init:
	.type		_$_str,@object
	.size		_$_str,(_$_str_$_2 - _$_str)
_$_str:
        /*0000*/ 	.byte	0x5f, 0x5f, 0x43, 0x55, 0x44, 0x41, 0x5f, 0x46, 0x54, 0x5a, 0x00
	.type		_$_str_$_2,@object
	.size		_$_str_$_2,(.L_1 - _$_str_$_2)
_$_str_$_2:
        /*000b*/ 	.byte	0x5f, 0x5f, 0x43, 0x55, 0x44, 0x41, 0x5f, 0x50, 0x52, 0x45, 0x43, 0x5f, 0x53, 0x51, 0x52, 0x54
        /*001b*/ 	.byte	0x00
.L_1:


//--------------------- .nv.constant0.triton_poi_fused__native_batch_norm_legit_no_training_convolution_relu_6 --------------------------
	.section	.nv.constant0.triton_poi_fused__native_batch_norm_legit_no_training_convolution_relu_6,"a",@progbits
	.sectionflags	@""
	.align	4
.nv.constant0.triton_poi_fused__native_batch_norm_legit_no_training_convolution_relu_6:
	.zero		588
